//
// Generated by NVIDIA NVVM Compiler
//
// Compiler Build ID: CL-36424714
// Cuda compilation tools, release 13.0, V13.0.88
// Based on NVVM 20.0.0
//

.version 9.0
.target sm_100
.address_size 64

	// .globl	_Z9MathFinalPiS_

.visible .entry _Z9MathFinalPiS_(
	.param .u64 .ptr .align 1 _Z9MathFinalPiS__param_0,
	.param .u64 .ptr .align 1 _Z9MathFinalPiS__param_1
)
{
	.reg .b32 	%r<6>;
	.reg .b64 	%rd<9>;

	ld.param.u64 	%rd1, [_Z9MathFinalPiS__param_0];
	ld.param.u64 	%rd2, [_Z9MathFinalPiS__param_1];
	cvta.to.global.u64 	%rd3, %rd2;
	cvta.to.global.u64 	%rd4, %rd1;
	mov.u32 	%r1, %tid.x;
	mov.u32 	%r2, %tid.y;
	mad.lo.s32 	%r3, %r2, 10, %r1;
	mad.lo.s32 	%r4, %r1, 6, %r2;
	mul.wide.u32 	%rd5, %r3, 4;
	add.s64 	%rd6, %rd4, %rd5;
	ld.global.u32 	%r5, [%rd6];
	mul.wide.u32 	%rd7, %r4, 4;
	add.s64 	%rd8, %rd3, %rd7;
	st.global.u32 	[%rd8], %r5;
	ret;

}


// ===== COMPILED SASS (sm_100) =====

	.target	sm_100

	.elftype	@"ET_EXEC"


//--------------------- .note.nv.tkinfo           --------------------------
	.section	.note.nv.tkinfo,"",@"SHT_NOTE"
	.sectionflags	@"SHF_NOTE_NV_TKINFO"
	.tkinfo
        /*0018*/ 	.word	0x00000002
        /*0030*/ 	.string	""
        /*0030*/ 	.string	"ptxas"
        /*0030*/ 	.string	"Cuda compilation tools, release 13.0, V13.0.88"
        /*0030*/ 	.string	"Build cuda_13.0.r13.0/compiler.36424714_0"
        /*0030*/ 	.string	"-arch sm_100 -m 64 "



//--------------------- .note.nv.cuinfo           --------------------------
	.section	.note.nv.cuinfo,"",@"SHT_NOTE"
	.sectionflags	@"SHF_NOTE_NV_CUINFO"
        /*0018*/ 	.short	0x0002
        /*001a*/ 	.short	0x0064
        /*001c*/ 	.short	0x0082
	.zero		2


//--------------------- .nv.info                  --------------------------
	.section	.nv.info,"",@"SHT_CUDA_INFO"
	.align	4


	//----- nvinfo : EIATTR_REGCOUNT
	.align		4
        /*0000*/ 	.byte	0x04, 0x2f
        /*0002*/ 	.short	(.L_1 - .L_0)
	.align		4
.L_0:
        /*0004*/ 	.word	index@(_Z9MathFinalPiS_)
        /*0008*/ 	.word	0x0000000a


	//----- nvinfo : EIATTR_FRAME_SIZE
	.align		4
.L_1:
        /*000c*/ 	.byte	0x04, 0x11
        /*000e*/ 	.short	(.L_3 - .L_2)
	.align		4
.L_2:
        /*0010*/ 	.word	index@(_Z9MathFinalPiS_)
        /*0014*/ 	.word	0x00000000


	//----- nvinfo : EIATTR_MIN_STACK_SIZE
	.align		4
.L_3:
        /*0018*/ 	.byte	0x04, 0x12
        /*001a*/ 	.short	(.L_5 - .L_4)
	.align		4
.L_4:
        /*001c*/ 	.word	index@(_Z9MathFinalPiS_)
        /*0020*/ 	.word	0x00000000
.L_5:


//--------------------- .nv.compat                --------------------------
	.section	.nv.compat,"",@"SHT_CUDA_COMPAT_INFO"
	.align	4
        /*0000*/ 	.byte	0x02, 0x09, 0x00, 0x00, 0x02, 0x02, 0x01, 0x00, 0x02, 0x05, 0x05, 0x00, 0x03, 0x07, 0x01, 0x01
        /*0010*/ 	.byte	0x02, 0x03, 0x00, 0x00, 0x02, 0x06, 0x01, 0x00, 0x04, 0x0b, 0x08, 0x00, 0x09, 0x00, 0x00, 0x00
        /*0020*/ 	.byte	0x00, 0x00, 0x00, 0x00


//--------------------- .nv.info._Z9MathFinalPiS_ --------------------------
	.section	.nv.info._Z9MathFinalPiS_,"",@"SHT_CUDA_INFO"
	.sectionflags	@""
	.align	4


	//----- nvinfo : EIATTR_CUDA_API_VERSION
	.align		4
        /*0000*/ 	.byte	0x04, 0x37
        /*0002*/ 	.short	(.L_7 - .L_6)
.L_6:
        /*0004*/ 	.word	0x00000082


	//----- nvinfo : EIATTR_KPARAM_INFO
	.align		4
.L_7:
        /*0008*/ 	.byte	0x04, 0x17
        /*000a*/ 	.short	(.L_9 - .L_8)
.L_8:
        /*000c*/ 	.word	0x00000000
        /*0010*/ 	.short	0x0001
        /*0012*/ 	.short	0x0008
        /*0014*/ 	.byte	0x00, 0xf5, 0x21, 0x00


	//----- nvinfo : EIATTR_KPARAM_INFO
	.align		4
.L_9:
        /*0018*/ 	.byte	0x04, 0x17
        /*001a*/ 	.short	(.L_11 - .L_10)
.L_10:
        /*001c*/ 	.word	0x00000000
        /*0020*/ 	.short	0x0000
        /*0022*/ 	.short	0x0000
        /*0024*/ 	.byte	0x00, 0xf5, 0x21, 0x00


	//----- nvinfo : EIATTR_SPARSE_MMA_MASK
	.align		4
.L_11:
        /*0028*/ 	.byte	0x03, 0x50
        /*002a*/ 	.short	0x0000


	//----- nvinfo : EIATTR_MAXREG_COUNT
	.align		4
        /*002c*/ 	.byte	0x03, 0x1b
        /*002e*/ 	.short	0x00ff


	//----- nvinfo : EIATTR_MERCURY_ISA_VERSION
	.align		4
        /*0030*/ 	.byte	0x03, 0x5f
        /*0032*/ 	.short	0x0101


	//----- nvinfo : EIATTR_VRC_CTA_INIT_COUNT
	.align		4
        /*0034*/ 	.byte	0x02, 0x4a
	.zero		1
	.zero		1


	//----- nvinfo : EIATTR_EXIT_INSTR_OFFSETS
	.align		4
        /*0038*/ 	.byte	0x04, 0x1c
        /*003a*/ 	.short	(.L_13 - .L_12)


	//   ....[0]....
.L_12:
        /*003c*/ 	.word	0x000000c0


	//----- nvinfo : EIATTR_CBANK_PARAM_SIZE
	.align		4
.L_13:
        /*0040*/ 	.byte	0x03, 0x19
        /*0042*/ 	.short	0x0010


	//----- nvinfo : EIATTR_PARAM_CBANK
	.align		4
        /*0044*/ 	.byte	0x04, 0x0a
        /*0046*/ 	.short	(.L_15 - .L_14)
	.align		4
.L_14:
        /*0048*/ 	.word	index@(.nv.constant0._Z9MathFinalPiS_)
        /*004c*/ 	.short	0x0380
        /*004e*/ 	.short	0x0010


	//----- nvinfo : EIATTR_SW_WAR
	.align		4
.L_15:
        /*0050*/ 	.byte	0x04, 0x36
        /*0052*/ 	.short	(.L_17 - .L_16)
.L_16:
        /*0054*/ 	.word	0x00000008
.L_17:


//--------------------- .nv.callgraph             --------------------------
	.section	.nv.callgraph,"",@"SHT_CUDA_CALLGRAPH"
	.align	4
	.sectionentsize	8
	.align		4
        /*0000*/ 	.word	0x00000000
	.align		4
        /*0004*/ 	.word	0xffffffff
	.align		4
        /*0008*/ 	.word	0x00000000
	.align		4
        /*000c*/ 	.word	0xfffffffe
	.align		4
        /*0010*/ 	.word	0x00000000
	.align		4
        /*0014*/ 	.word	0xfffffffd
	.align		4
        /*0018*/ 	.word	0x00000000
	.align		4
        /*001c*/ 	.word	0xfffffffc


//--------------------- .text._Z9MathFinalPiS_    --------------------------
	.section	.text._Z9MathFinalPiS_,"ax",@progbits
	.align	128
        .global         _Z9MathFinalPiS_
        .type           _Z9MathFinalPiS_,@function
        .size           _Z9MathFinalPiS_,(.L_x_1 - _Z9MathFinalPiS_)
        .other          _Z9MathFinalPiS_,@"STO_CUDA_ENTRY STV_DEFAULT"
_Z9MathFinalPiS_:
.text._Z9MathFinalPiS_:
[----:B------:R-:W-:Y:S01]  /*0000*/  LDC R1, c[0x0][0x37c] ;  /* 0x0000df00ff017b82 */ /* 0x000fe20000000800 */
[----:B------:R-:W0:Y:S07]  /*0010*/  S2R R7, SR_TID.X ;  /* 0x0000000000077919 */ /* 0x000e2e0000002100 */
[----:B------:R-:W1:Y:S01]  /*0020*/  LDC.64 R2, c[0x0][0x380] ;  /* 0x0000e000ff027b82 */ /* 0x000e620000000a00 */
[----:B------:R-:W2:Y:S01]  /*0030*/  LDCU.64 UR4, c[0x0][0x358] ;  /* 0x00006b00ff0477ac */ /* 0x000ea20008000a00 */
[----:B------:R-:W0:Y:S02]  /*0040*/  S2R R0, SR_TID.Y ;  /* 0x0000000000007919 */ /* 0x000e240000002200 */
[----:B0-----:R-:W-:-:S04]  /*0050*/  IMAD R5, R0, 0xa, R7 ;  /* 0x0000000a00057824 */ /* 0x001fc800078e0207 */
[----:B-1----:R-:W-:Y:S02]  /*0060*/  IMAD.WIDE.U32 R2, R5, 0x4, R2 ;  /* 0x0000000405027825 */ /* 0x002fe400078e0002 */
[----:B------:R-:W0:Y:S04]  /*0070*/  LDC.64 R4, c[0x0][0x388] ;  /* 0x0000e200ff047b82 */ /* 0x000e280000000a00 */
[----:B--2---:R-:W2:Y:S01]  /*0080*/  LDG.E R3, desc[UR4][R2.64] ;  /* 0x0000000402037981 */ /* 0x004ea2000c1e1900 */
[----:B------:R-:W-:-:S04]  /*0090*/  IMAD R7, R7, 0x6, R0 ;  /* 0x0000000607077824 */ /* 0x000fc800078e0200 */
[----:B0-----:R-:W-:-:S05]  /*00a0*/  IMAD.WIDE.U32 R4, R7, 0x4, R4 ;  /* 0x0000000407047825 */ /* 0x001fca00078e0004 */
[----:B--2---:R-:W-:Y:S01]  /*00b0*/  STG.E desc[UR4][R4.64], R3 ;  /* 0x0000000304007986 */ /* 0x004fe2000c101904 */
[----:B------:R-:W-:Y:S05]  /*00c0*/  EXIT ;  /* 0x000000000000794d */ /* 0x000fea0003800000 */
.L_x_0:
[----:B------:R-:W-:-:S00]  /*00d0*/  BRA `(.L_x_0) ;  /* 0xfffffffc00fc7947 */ /* 0x000fc0000383ffff */
[----:B------:R-:W-:-:S00]  /*00e0*/  NOP ;  /* 0x0000000000007918 */ /* 0x000fc00000000000 */
        /* <DEDUP_REMOVED lines=9> */
.L_x_1:


//--------------------- .nv.shared.reserved.0     --------------------------
	.section	.nv.shared.reserved.0,"aw",@nobits
	.weak		__nv_reservedSMEM_offset_0_alias
	.size		__nv_reservedSMEM_offset_0_alias, 0, 64
	.other		__nv_reservedSMEM_offset_0_alias,@"STO_CUDA_RESERVED_SHARED STV_DEFAULT"
__nv_reservedSMEM_offset_0_alias:
	.zero		0
	.zero		64


//--------------------- .nv.constant0._Z9MathFinalPiS_ --------------------------
	.section	.nv.constant0._Z9MathFinalPiS_,"a",@progbits
	.sectionflags	@""
	.align	4
.nv.constant0._Z9MathFinalPiS_:
	.zero		912


//--------------------- SYMBOLS --------------------------

	.type		.nv.reservedSmem.offset0,@object
	.size		.nv.reservedSmem.offset0,0x4
